//
// Generated by NVIDIA NVVM Compiler
//
// Compiler Build ID: CL-36424714
// Cuda compilation tools, release 13.0, V13.0.88
// Based on NVVM 20.0.0
//

.version 9.0
.target sm_100
.address_size 64

	// .globl	_Z12memory_QueuePjPmS0_S_S_

.visible .entry _Z12memory_QueuePjPmS0_S_S_(
	.param .u64 .ptr .align 1 _Z12memory_QueuePjPmS0_S_S__param_0,
	.param .u64 .ptr .align 1 _Z12memory_QueuePjPmS0_S_S__param_1,
	.param .u64 .ptr .align 1 _Z12memory_QueuePjPmS0_S_S__param_2,
	.param .u64 .ptr .align 1 _Z12memory_QueuePjPmS0_S_S__param_3,
	.param .u64 .ptr .align 1 _Z12memory_QueuePjPmS0_S_S__param_4
)
{
	.reg .b32 	%r<8>;
	.reg .b64 	%rd<20>;

	ld.param.u64 	%rd3, [_Z12memory_QueuePjPmS0_S_S__param_0];
	ld.param.u64 	%rd4, [_Z12memory_QueuePjPmS0_S_S__param_1];
	ld.param.u64 	%rd5, [_Z12memory_QueuePjPmS0_S_S__param_2];
	ld.param.u64 	%rd6, [_Z12memory_QueuePjPmS0_S_S__param_3];
	ld.param.u64 	%rd7, [_Z12memory_QueuePjPmS0_S_S__param_4];
	cvta.to.global.u64 	%rd8, %rd7;
	cvta.to.global.u64 	%rd9, %rd6;
	cvta.to.global.u64 	%rd10, %rd5;
	cvta.to.global.u64 	%rd11, %rd4;
	cvta.to.global.u64 	%rd12, %rd3;
	// begin inline asm
	mov.u32 %r1, %smid;
	// end inline asm
	// begin inline asm
	mov.u32 %r2, %warpid;
	// end inline asm
	mov.u32 	%r3, %ctaid.x;
	mov.u32 	%r4, %ntid.x;
	mov.u32 	%r5, %tid.x;
	mad.lo.s32 	%r6, %r3, %r4, %r5;
	mul.wide.u32 	%rd13, %r6, 4;
	add.s64 	%rd14, %rd12, %rd13;
	// begin inline asm
	mov.u64 	%rd1, %clock64;
	// end inline asm
	ld.global.u32 	%r7, [%rd14];
	// begin inline asm
	membar.gl;
	// end inline asm
	// begin inline asm
	mov.u64 	%rd2, %clock64;
	// end inline asm
	mul.wide.u32 	%rd15, %r6, 8;
	add.s64 	%rd16, %rd11, %rd15;
	st.global.u64 	[%rd16], %rd1;
	add.s64 	%rd17, %rd10, %rd15;
	st.global.u64 	[%rd17], %rd2;
	add.s64 	%rd18, %rd9, %rd13;
	st.global.u32 	[%rd18], %r1;
	add.s64 	%rd19, %rd8, %rd13;
	st.global.u32 	[%rd19], %r2;
	st.global.u32 	[%rd14], %r7;
	ret;

}


// ===== COMPILED SASS (sm_100) =====

	.target	sm_100

	.elftype	@"ET_EXEC"


//--------------------- .note.nv.tkinfo           --------------------------
	.section	.note.nv.tkinfo,"",@"SHT_NOTE"
	.sectionflags	@"SHF_NOTE_NV_TKINFO"
	.tkinfo
        /*0018*/ 	.word	0x00000002
        /*0030*/ 	.string	""
        /*0030*/ 	.string	"ptxas"
        /*0030*/ 	.string	"Cuda compilation tools, release 13.0, V13.0.88"
        /*0030*/ 	.string	"Build cuda_13.0.r13.0/compiler.36424714_0"
        /*0030*/ 	.string	"-arch sm_100 -m 64 "



//--------------------- .note.nv.cuinfo           --------------------------
	.section	.note.nv.cuinfo,"",@"SHT_NOTE"
	.sectionflags	@"SHF_NOTE_NV_CUINFO"
        /*0018*/ 	.short	0x0002
        /*001a*/ 	.short	0x0064
        /*001c*/ 	.short	0x0082
	.zero		2


//--------------------- .nv.info                  --------------------------
	.section	.nv.info,"",@"SHT_CUDA_INFO"
	.align	4


	//----- nvinfo : EIATTR_REGCOUNT
	.align		4
        /*0000*/ 	.byte	0x04, 0x2f
        /*0002*/ 	.short	(.L_1 - .L_0)
	.align		4
.L_0:
        /*0004*/ 	.word	index@(_Z12memory_QueuePjPmS0_S_S_)
        /*0008*/ 	.word	0x00000016


	//----- nvinfo : EIATTR_FRAME_SIZE
	.align		4
.L_1:
        /*000c*/ 	.byte	0x04, 0x11
        /*000e*/ 	.short	(.L_3 - .L_2)
	.align		4
.L_2:
        /*0010*/ 	.word	index@(_Z12memory_QueuePjPmS0_S_S_)
        /*0014*/ 	.word	0x00000000


	//----- nvinfo : EIATTR_MIN_STACK_SIZE
	.align		4
.L_3:
        /*0018*/ 	.byte	0x04, 0x12
        /*001a*/ 	.short	(.L_5 - .L_4)
	.align		4
.L_4:
        /*001c*/ 	.word	index@(_Z12memory_QueuePjPmS0_S_S_)
        /*0020*/ 	.word	0x00000000
.L_5:


//--------------------- .nv.compat                --------------------------
	.section	.nv.compat,"",@"SHT_CUDA_COMPAT_INFO"
	.align	4
        /*0000*/ 	.byte	0x02, 0x09, 0x00, 0x00, 0x02, 0x02, 0x01, 0x00, 0x02, 0x05, 0x05, 0x00, 0x03, 0x07, 0x01, 0x01
        /*0010*/ 	.byte	0x02, 0x03, 0x00, 0x00, 0x02, 0x06, 0x01, 0x00, 0x04, 0x0b, 0x08, 0x00, 0x09, 0x00, 0x00, 0x00
        /*0020*/ 	.byte	0x00, 0x00, 0x00, 0x00


//--------------------- .nv.info._Z12memory_QueuePjPmS0_S_S_ --------------------------
	.section	.nv.info._Z12memory_QueuePjPmS0_S_S_,"",@"SHT_CUDA_INFO"
	.sectionflags	@""
	.align	4


	//----- nvinfo : EIATTR_CUDA_API_VERSION
	.align		4
        /*0000*/ 	.byte	0x04, 0x37
        /*0002*/ 	.short	(.L_7 - .L_6)
.L_6:
        /*0004*/ 	.word	0x00000082


	//----- nvinfo : EIATTR_KPARAM_INFO
	.align		4
.L_7:
        /*0008*/ 	.byte	0x04, 0x17
        /*000a*/ 	.short	(.L_9 - .L_8)
.L_8:
        /*000c*/ 	.word	0x00000000
        /*0010*/ 	.short	0x0004
        /*0012*/ 	.short	0x0020
        /*0014*/ 	.byte	0x00, 0xf5, 0x21, 0x00


	//----- nvinfo : EIATTR_KPARAM_INFO
	.align		4
.L_9:
        /*0018*/ 	.byte	0x04, 0x17
        /*001a*/ 	.short	(.L_11 - .L_10)
.L_10:
        /*001c*/ 	.word	0x00000000
        /*0020*/ 	.short	0x0003
        /*0022*/ 	.short	0x0018
        /*0024*/ 	.byte	0x00, 0xf5, 0x21, 0x00


	//----- nvinfo : EIATTR_KPARAM_INFO
	.align		4
.L_11:
        /*0028*/ 	.byte	0x04, 0x17
        /*002a*/ 	.short	(.L_13 - .L_12)
.L_12:
        /*002c*/ 	.word	0x00000000
        /*0030*/ 	.short	0x0002
        /*0032*/ 	.short	0x0010
        /*0034*/ 	.byte	0x00, 0xf5, 0x21, 0x00


	//----- nvinfo : EIATTR_KPARAM_INFO
	.align		4
.L_13:
        /*0038*/ 	.byte	0x04, 0x17
        /*003a*/ 	.short	(.L_15 - .L_14)
.L_14:
        /*003c*/ 	.word	0x00000000
        /*0040*/ 	.short	0x0001
        /*0042*/ 	.short	0x0008
        /*0044*/ 	.byte	0x00, 0xf5, 0x21, 0x00


	//----- nvinfo : EIATTR_KPARAM_INFO
	.align		4
.L_15:
        /*0048*/ 	.byte	0x04, 0x17
        /*004a*/ 	.short	(.L_17 - .L_16)
.L_16:
        /*004c*/ 	.word	0x00000000
        /*0050*/ 	.short	0x0000
        /*0052*/ 	.short	0x0000
        /*0054*/ 	.byte	0x00, 0xf5, 0x21, 0x00


	//----- nvinfo : EIATTR_SPARSE_MMA_MASK
	.align		4
.L_17:
        /*0058*/ 	.byte	0x03, 0x50
        /*005a*/ 	.short	0x0000


	//----- nvinfo : EIATTR_MAXREG_COUNT
	.align		4
        /*005c*/ 	.byte	0x03, 0x1b
        /*005e*/ 	.short	0x00ff


	//----- nvinfo : EIATTR_MERCURY_ISA_VERSION
	.align		4
        /*0060*/ 	.byte	0x03, 0x5f
        /*0062*/ 	.short	0x0101


	//----- nvinfo : EIATTR_VRC_CTA_INIT_COUNT
	.align		4
        /*0064*/ 	.byte	0x02, 0x4a
	.zero		1
	.zero		1


	//----- nvinfo : EIATTR_EXIT_INSTR_OFFSETS
	.align		4
        /*0068*/ 	.byte	0x04, 0x1c
        /*006a*/ 	.short	(.L_19 - .L_18)


	//   ....[0]....
.L_18:
        /*006c*/ 	.word	0x00000200


	//----- nvinfo : EIATTR_CBANK_PARAM_SIZE
	.align		4
.L_19:
        /*0070*/ 	.byte	0x03, 0x19
        /*0072*/ 	.short	0x0028


	//----- nvinfo : EIATTR_PARAM_CBANK
	.align		4
        /*0074*/ 	.byte	0x04, 0x0a
        /*0076*/ 	.short	(.L_21 - .L_20)
	.align		4
.L_20:
        /*0078*/ 	.word	index@(.nv.constant0._Z12memory_QueuePjPmS0_S_S_)
        /*007c*/ 	.short	0x0380
        /*007e*/ 	.short	0x0028


	//----- nvinfo : EIATTR_SW_WAR
	.align		4
.L_21:
        /*0080*/ 	.byte	0x04, 0x36
        /*0082*/ 	.short	(.L_23 - .L_22)
.L_22:
        /*0084*/ 	.word	0x00000008
.L_23:


//--------------------- .nv.callgraph             --------------------------
	.section	.nv.callgraph,"",@"SHT_CUDA_CALLGRAPH"
	.align	4
	.sectionentsize	8
	.align		4
        /*0000*/ 	.word	0x00000000
	.align		4
        /*0004*/ 	.word	0xffffffff
	.align		4
        /*0008*/ 	.word	0x00000000
	.align		4
        /*000c*/ 	.word	0xfffffffe
	.align		4
        /*0010*/ 	.word	0x00000000
	.align		4
        /*0014*/ 	.word	0xfffffffd
	.align		4
        /*0018*/ 	.word	0x00000000
	.align		4
        /*001c*/ 	.word	0xfffffffc


//--------------------- .text._Z12memory_QueuePjPmS0_S_S_ --------------------------
	.section	.text._Z12memory_QueuePjPmS0_S_S_,"ax",@progbits
	.align	128
        .global         _Z12memory_QueuePjPmS0_S_S_
        .type           _Z12memory_QueuePjPmS0_S_S_,@function
        .size           _Z12memory_QueuePjPmS0_S_S_,(.L_x_1 - _Z12memory_QueuePjPmS0_S_S_)
        .other          _Z12memory_QueuePjPmS0_S_S_,@"STO_CUDA_ENTRY STV_DEFAULT"
_Z12memory_QueuePjPmS0_S_S_:
.text._Z12memory_QueuePjPmS0_S_S_:
[----:B------:R-:W-:Y:S01]  /*0000*/  LDC R1, c[0x0][0x37c] ;  /* 0x0000df00ff017b82 */ /* 0x000fe20000000800 */
[----:B------:R-:W0:Y:S07]  /*0010*/  S2R R2, SR_TID.X ;  /* 0x0000000000027919 */ /* 0x000e2e0000002100 */
[----:B------:R-:W0:Y:S01]  /*0020*/  S2UR UR6, SR_CTAID.X ;  /* 0x00000000000679c3 */ /* 0x000e220000002500 */
[----:B------:R-:W1:Y:S01]  /*0030*/  LDCU.64 UR4, c[0x0][0x358] ;  /* 0x00006b00ff0477ac */ /* 0x000e620008000a00 */
[----:B------:R-:W2:Y:S01]  /*0040*/  S2R R8, SR_VIRTUALSMID ;  /* 0x0000000000087919 */ /* 0x000ea20000004300 */
[----:B------:R-:W3:Y:S02]  /*0050*/  S2R R0, SR_VIRTID ;  /* 0x0000000000007919 */ /* 0x000ee40000000300 */
[----:B---3--:R-:W-:-:S04]  /*0060*/  SHF.R.U32.HI R0, RZ, 0x8, R0 ;  /* 0x00000008ff007819 */ /* 0x008fc80000011600 */
[----:B------:R-:W-:Y:S01]  /*0070*/  SGXT.U32 R0, R0, 0x7 ;  /* 0x000000070000781a */ /* 0x000fe20000000000 */
[----:B------:R-:W0:Y:S08]  /*0080*/  LDC R9, c[0x0][0x360] ;  /* 0x0000d800ff097b82 */ /* 0x000e300000000800 */
[----:B------:R-:W3:Y:S01]  /*0090*/  LDC.64 R4, c[0x0][0x380] ;  /* 0x0000e000ff047b82 */ /* 0x000ee20000000a00 */
[----:B0-----:R-:W-:-:S04]  /*00a0*/  IMAD R9, R9, UR6, R2 ;  /* 0x0000000609097c24 */ /* 0x001fc8000f8e0202 */
[----:B---3--:R-:W-:Y:S01]  /*00b0*/  IMAD.WIDE.U32 R4, R9, 0x4, R4 ;  /* 0x0000000409047825 */ /* 0x008fe200078e0004 */
[----:B------:R-:W-:-:S04]  /*00c0*/  CS2R R2, SR_CLOCKLO ;  /* 0x0000000000027805 */ /* 0x000fc80000015000 */
[----:B-1----:R-:W3:Y:S01]  /*00d0*/  LDG.E R19, desc[UR4][R4.64] ;  /* 0x0000000404137981 */ /* 0x002ee2000c1e1900 */
[----:B------:R-:W-:Y:S06]  /*00e0*/  MEMBAR.SC.GPU ;  /* 0x0000000000007992 */ /* 0x000fec0000002000 */
[----:B------:R-:W-:-:S00]  /*00f0*/  ERRBAR ;  /* 0x00000000000079ab */ /* 0x000fc00000000000 */
[----:B------:R-:W-:Y:S06]  /*0100*/  CGAERRBAR ;  /* 0x00000000000075ab */ /* 0x000fec0000000000 */
[----:B------:R-:W-:Y:S01]  /*0110*/  CCTL.IVALL ;  /* 0x00000000ff00798f */ /* 0x000fe20002000000 */
[----:B------:R-:W-:Y:S01]  /*0120*/  CS2R R6, SR_CLOCKLO ;  /* 0x0000000000067805 */ /* 0x000fe20000015000 */
[----:B------:R-:W0:Y:S08]  /*0130*/  LDC.64 R10, c[0x0][0x388] ;  /* 0x0000e200ff0a7b82 */ /* 0x000e300000000a00 */
[----:B------:R-:W1:Y:S08]  /*0140*/  LDC.64 R12, c[0x0][0x390] ;  /* 0x0000e400ff0c7b82 */ /* 0x000e700000000a00 */
[----:B------:R-:W4:Y:S08]  /*0150*/  LDC.64 R14, c[0x0][0x398] ;  /* 0x0000e600ff0e7b82 */ /* 0x000f300000000a00 */
[----:B------:R-:W5:Y:S01]  /*0160*/  LDC.64 R16, c[0x0][0x3a0] ;  /* 0x0000e800ff107b82 */ /* 0x000f620000000a00 */
[----:B0-----:R-:W-:-:S05]  /*0170*/  IMAD.WIDE.U32 R10, R9, 0x8, R10 ;  /* 0x00000008090a7825 */ /* 0x001fca00078e000a */
[----:B------:R-:W-:Y:S01]  /*0180*/  STG.E.64 desc[UR4][R10.64], R2 ;  /* 0x000000020a007986 */ /* 0x000fe2000c101b04 */
[----:B-1----:R-:W-:-:S05]  /*0190*/  IMAD.WIDE.U32 R12, R9, 0x8, R12 ;  /* 0x00000008090c7825 */ /* 0x002fca00078e000c */
[----:B------:R-:W-:Y:S01]  /*01a0*/  STG.E.64 desc[UR4][R12.64], R6 ;  /* 0x000000060c007986 */ /* 0x000fe2000c101b04 */
[----:B----4-:R-:W-:-:S05]  /*01b0*/  IMAD.WIDE.U32 R14, R9, 0x4, R14 ;  /* 0x00000004090e7825 */ /* 0x010fca00078e000e */
[----:B--2---:R-:W-:Y:S01]  /*01c0*/  STG.E desc[UR4][R14.64], R8 ;  /* 0x000000080e007986 */ /* 0x004fe2000c101904 */
[----:B-----5:R-:W-:-:S05]  /*01d0*/  IMAD.WIDE.U32 R16, R9, 0x4, R16 ;  /* 0x0000000409107825 */ /* 0x020fca00078e0010 */
[----:B------:R-:W-:Y:S04]  /*01e0*/  STG.E desc[UR4][R16.64], R0 ;  /* 0x0000000010007986 */ /* 0x000fe8000c101904 */
[----:B---3--:R-:W-:Y:S01]  /*01f0*/  STG.E desc[UR4][R4.64], R19 ;  /* 0x0000001304007986 */ /* 0x008fe2000c101904 */
[----:B------:R-:W-:Y:S05]  /*0200*/  EXIT ;  /* 0x000000000000794d */ /* 0x000fea0003800000 */
.L_x_0:
[----:B------:R-:W-:-:S00]  /*0210*/  BRA `(.L_x_0) ;  /* 0xfffffffc00fc7947 */ /* 0x000fc0000383ffff */
[----:B------:R-:W-:-:S00]  /*0220*/  NOP ;  /* 0x0000000000007918 */ /* 0x000fc00000000000 */
        /* <DEDUP_REMOVED lines=13> */
.L_x_1:


//--------------------- .nv.shared.reserved.0     --------------------------
	.section	.nv.shared.reserved.0,"aw",@nobits
	.weak		__nv_reservedSMEM_offset_0_alias
	.size		__nv_reservedSMEM_offset_0_alias, 0, 64
	.other		__nv_reservedSMEM_offset_0_alias,@"STO_CUDA_RESERVED_SHARED STV_DEFAULT"
__nv_reservedSMEM_offset_0_alias:
	.zero		0
	.zero		64


//--------------------- .nv.constant0._Z12memory_QueuePjPmS0_S_S_ --------------------------
	.section	.nv.constant0._Z12memory_QueuePjPmS0_S_S_,"a",@progbits
	.sectionflags	@""
	.align	4
.nv.constant0._Z12memory_QueuePjPmS0_S_S_:
	.zero		936


//--------------------- SYMBOLS --------------------------

	.type		.nv.reservedSmem.offset0,@object
	.size		.nv.reservedSmem.offset0,0x4
